//
// Generated by NVIDIA NVVM Compiler
//
// Compiler Build ID: CL-36424714
// Cuda compilation tools, release 13.0, V13.0.88
// Based on NVVM 20.0.0
//

.version 9.0
.target sm_100
.address_size 64

	// .globl	_Z13dotProductGPUPfS_S_i
// _ZZ13dotProductGPUPfS_S_iE4temp has been demoted

.visible .entry _Z13dotProductGPUPfS_S_i(
	.param .u64 .ptr .align 1 _Z13dotProductGPUPfS_S_i_param_0,
	.param .u64 .ptr .align 1 _Z13dotProductGPUPfS_S_i_param_1,
	.param .u64 .ptr .align 1 _Z13dotProductGPUPfS_S_i_param_2,
	.param .u32 _Z13dotProductGPUPfS_S_i_param_3
)
{
	.reg .pred 	%p<6>;
	.reg .b32 	%r<15>;
	.reg .b32 	%f<9>;
	.reg .b64 	%rd<10>;
	// demoted variable
	.shared .align 4 .b8 _ZZ13dotProductGPUPfS_S_iE4temp[4096];
	ld.param.u64 	%rd1, [_Z13dotProductGPUPfS_S_i_param_0];
	ld.param.u64 	%rd2, [_Z13dotProductGPUPfS_S_i_param_1];
	ld.param.u64 	%rd3, [_Z13dotProductGPUPfS_S_i_param_2];
	ld.param.u32 	%r7, [_Z13dotProductGPUPfS_S_i_param_3];
	mov.u32 	%r1, %tid.x;
	mov.u32 	%r14, %ntid.x;
	mov.u32 	%r8, %ctaid.x;
	mad.lo.s32 	%r3, %r14, %r8, %r1;
	setp.ge.s32 	%p1, %r3, %r7;
	shl.b32 	%r9, %r1, 2;
	mov.u32 	%r10, _ZZ13dotProductGPUPfS_S_iE4temp;
	add.s32 	%r4, %r10, %r9;
	@%p1 bra 	$L__BB0_2;
	cvta.to.global.u64 	%rd4, %rd1;
	cvta.to.global.u64 	%rd5, %rd2;
	mul.wide.s32 	%rd6, %r3, 4;
	add.s64 	%rd7, %rd4, %rd6;
	ld.global.f32 	%f1, [%rd7];
	add.s64 	%rd8, %rd5, %rd6;
	ld.global.f32 	%f2, [%rd8];
	mul.f32 	%f3, %f1, %f2;
	st.shared.f32 	[%r4], %f3;
	bra.uni 	$L__BB0_3;
$L__BB0_2:
	mov.b32 	%r11, 0;
	st.shared.u32 	[%r4], %r11;
$L__BB0_3:
	bar.sync 	0;
	setp.lt.u32 	%p2, %r14, 2;
	@%p2 bra 	$L__BB0_7;
$L__BB0_4:
	shr.u32 	%r6, %r14, 1;
	setp.ge.u32 	%p3, %r1, %r6;
	@%p3 bra 	$L__BB0_6;
	shl.b32 	%r12, %r6, 2;
	add.s32 	%r13, %r4, %r12;
	ld.shared.f32 	%f4, [%r13];
	ld.shared.f32 	%f5, [%r4];
	add.f32 	%f6, %f4, %f5;
	st.shared.f32 	[%r4], %f6;
$L__BB0_6:
	bar.sync 	0;
	setp.gt.u32 	%p4, %r14, 3;
	mov.u32 	%r14, %r6;
	@%p4 bra 	$L__BB0_4;
$L__BB0_7:
	setp.ne.s32 	%p5, %r1, 0;
	@%p5 bra 	$L__BB0_9;
	ld.shared.f32 	%f7, [_ZZ13dotProductGPUPfS_S_iE4temp];
	cvta.to.global.u64 	%rd9, %rd3;
	atom.global.add.f32 	%f8, [%rd9], %f7;
$L__BB0_9:
	ret;

}


// ===== COMPILED SASS (sm_100) =====

	.target	sm_100

	.elftype	@"ET_EXEC"


//--------------------- .note.nv.tkinfo           --------------------------
	.section	.note.nv.tkinfo,"",@"SHT_NOTE"
	.sectionflags	@"SHF_NOTE_NV_TKINFO"
	.tkinfo
        /*0018*/ 	.word	0x00000002
        /*0030*/ 	.string	""
        /*0030*/ 	.string	"ptxas"
        /*0030*/ 	.string	"Cuda compilation tools, release 13.0, V13.0.88"
        /*0030*/ 	.string	"Build cuda_13.0.r13.0/compiler.36424714_0"
        /*0030*/ 	.string	"-arch sm_100 -m 64 "



//--------------------- .note.nv.cuinfo           --------------------------
	.section	.note.nv.cuinfo,"",@"SHT_NOTE"
	.sectionflags	@"SHF_NOTE_NV_CUINFO"
        /*0018*/ 	.short	0x0002
        /*001a*/ 	.short	0x0064
        /*001c*/ 	.short	0x0082
	.zero		2


//--------------------- .nv.info                  --------------------------
	.section	.nv.info,"",@"SHT_CUDA_INFO"
	.align	4


	//----- nvinfo : EIATTR_REGCOUNT
	.align		4
        /*0000*/ 	.byte	0x04, 0x2f
        /*0002*/ 	.short	(.L_1 - .L_0)
	.align		4
.L_0:
        /*0004*/ 	.word	index@(_Z13dotProductGPUPfS_S_i)
        /*0008*/ 	.word	0x0000000b


	//----- nvinfo : EIATTR_FRAME_SIZE
	.align		4
.L_1:
        /*000c*/ 	.byte	0x04, 0x11
        /*000e*/ 	.short	(.L_3 - .L_2)
	.align		4
.L_2:
        /*0010*/ 	.word	index@(_Z13dotProductGPUPfS_S_i)
        /*0014*/ 	.word	0x00000000


	//----- nvinfo : EIATTR_MIN_STACK_SIZE
	.align		4
.L_3:
        /*0018*/ 	.byte	0x04, 0x12
        /*001a*/ 	.short	(.L_5 - .L_4)
	.align		4
.L_4:
        /*001c*/ 	.word	index@(_Z13dotProductGPUPfS_S_i)
        /*0020*/ 	.word	0x00000000
.L_5:


//--------------------- .nv.compat                --------------------------
	.section	.nv.compat,"",@"SHT_CUDA_COMPAT_INFO"
	.align	4
        /*0000*/ 	.byte	0x02, 0x09, 0x00, 0x00, 0x02, 0x02, 0x01, 0x00, 0x02, 0x05, 0x05, 0x00, 0x03, 0x07, 0x01, 0x01
        /*0010*/ 	.byte	0x02, 0x03, 0x00, 0x00, 0x02, 0x06, 0x01, 0x00, 0x04, 0x0b, 0x08, 0x00, 0x09, 0x00, 0x00, 0x00
        /*0020*/ 	.byte	0x00, 0x00, 0x00, 0x00


//--------------------- .nv.info._Z13dotProductGPUPfS_S_i --------------------------
	.section	.nv.info._Z13dotProductGPUPfS_S_i,"",@"SHT_CUDA_INFO"
	.sectionflags	@""
	.align	4


	//----- nvinfo : EIATTR_CUDA_API_VERSION
	.align		4
        /*0000*/ 	.byte	0x04, 0x37
        /*0002*/ 	.short	(.L_7 - .L_6)
.L_6:
        /*0004*/ 	.word	0x00000082


	//----- nvinfo : EIATTR_KPARAM_INFO
	.align		4
.L_7:
        /*0008*/ 	.byte	0x04, 0x17
        /*000a*/ 	.short	(.L_9 - .L_8)
.L_8:
        /*000c*/ 	.word	0x00000000
        /*0010*/ 	.short	0x0003
        /*0012*/ 	.short	0x0018
        /*0014*/ 	.byte	0x00, 0xf0, 0x11, 0x00


	//----- nvinfo : EIATTR_KPARAM_INFO
	.align		4
.L_9:
        /*0018*/ 	.byte	0x04, 0x17
        /*001a*/ 	.short	(.L_11 - .L_10)
.L_10:
        /*001c*/ 	.word	0x00000000
        /*0020*/ 	.short	0x0002
        /*0022*/ 	.short	0x0010
        /*0024*/ 	.byte	0x00, 0xf5, 0x21, 0x00


	//----- nvinfo : EIATTR_KPARAM_INFO
	.align		4
.L_11:
        /*0028*/ 	.byte	0x04, 0x17
        /*002a*/ 	.short	(.L_13 - .L_12)
.L_12:
        /*002c*/ 	.word	0x00000000
        /*0030*/ 	.short	0x0001
        /*0032*/ 	.short	0x0008
        /*0034*/ 	.byte	0x00, 0xf5, 0x21, 0x00


	//----- nvinfo : EIATTR_KPARAM_INFO
	.align		4
.L_13:
        /*0038*/ 	.byte	0x04, 0x17
        /*003a*/ 	.short	(.L_15 - .L_14)
.L_14:
        /*003c*/ 	.word	0x00000000
        /*0040*/ 	.short	0x0000
        /*0042*/ 	.short	0x0000
        /*0044*/ 	.byte	0x00, 0xf5, 0x21, 0x00


	//----- nvinfo : EIATTR_SPARSE_MMA_MASK
	.align		4
.L_15:
        /*0048*/ 	.byte	0x03, 0x50
        /*004a*/ 	.short	0x0000


	//----- nvinfo : EIATTR_MAXREG_COUNT
	.align		4
        /*004c*/ 	.byte	0x03, 0x1b
        /*004e*/ 	.short	0x00ff


	//----- nvinfo : EIATTR_NUM_BARRIERS
	.align		4
        /*0050*/ 	.byte	0x02, 0x4c
        /*0052*/ 	.byte	0x01
	.zero		1


	//----- nvinfo : EIATTR_MERCURY_ISA_VERSION
	.align		4
        /*0054*/ 	.byte	0x03, 0x5f
        /*0056*/ 	.short	0x0101


	//----- nvinfo : EIATTR_VRC_CTA_INIT_COUNT
	.align		4
        /*0058*/ 	.byte	0x02, 0x4a
	.zero		1
	.zero		1


	//----- nvinfo : EIATTR_EXIT_INSTR_OFFSETS
	.align		4
        /*005c*/ 	.byte	0x04, 0x1c
        /*005e*/ 	.short	(.L_17 - .L_16)


	//   ....[0]....
.L_16:
        /*0060*/ 	.word	0x00000250


	//   ....[1]....
        /*0064*/ 	.word	0x000002c0


	//----- nvinfo : EIATTR_CBANK_PARAM_SIZE
	.align		4
.L_17:
        /*0068*/ 	.byte	0x03, 0x19
        /*006a*/ 	.short	0x001c


	//----- nvinfo : EIATTR_PARAM_CBANK
	.align		4
        /*006c*/ 	.byte	0x04, 0x0a
        /*006e*/ 	.short	(.L_19 - .L_18)
	.align		4
.L_18:
        /*0070*/ 	.word	index@(.nv.constant0._Z13dotProductGPUPfS_S_i)
        /*0074*/ 	.short	0x0380
        /*0076*/ 	.short	0x001c


	//----- nvinfo : EIATTR_SW_WAR
	.align		4
.L_19:
        /*0078*/ 	.byte	0x04, 0x36
        /*007a*/ 	.short	(.L_21 - .L_20)
.L_20:
        /*007c*/ 	.word	0x00000008
.L_21:


//--------------------- .nv.callgraph             --------------------------
	.section	.nv.callgraph,"",@"SHT_CUDA_CALLGRAPH"
	.align	4
	.sectionentsize	8
	.align		4
        /*0000*/ 	.word	0x00000000
	.align		4
        /*0004*/ 	.word	0xffffffff
	.align		4
        /*0008*/ 	.word	0x00000000
	.align		4
        /*000c*/ 	.word	0xfffffffe
	.align		4
        /*0010*/ 	.word	0x00000000
	.align		4
        /*0014*/ 	.word	0xfffffffd
	.align		4
        /*0018*/ 	.word	0x00000000
	.align		4
        /*001c*/ 	.word	0xfffffffc


//--------------------- .text._Z13dotProductGPUPfS_S_i --------------------------
	.section	.text._Z13dotProductGPUPfS_S_i,"ax",@progbits
	.align	128
        .global         _Z13dotProductGPUPfS_S_i
        .type           _Z13dotProductGPUPfS_S_i,@function
        .size           _Z13dotProductGPUPfS_S_i,(.L_x_3 - _Z13dotProductGPUPfS_S_i)
        .other          _Z13dotProductGPUPfS_S_i,@"STO_CUDA_ENTRY STV_DEFAULT"
_Z13dotProductGPUPfS_S_i:
.text._Z13dotProductGPUPfS_S_i:
[----:B------:R-:W-:Y:S01]  /*0000*/  LDC R1, c[0x0][0x37c] ;  /* 0x0000df00ff017b82 */ /* 0x000fe20000000800 */
[----:B------:R-:W0:Y:S01]  /*0010*/  S2R R8, SR_TID.X ;  /* 0x0000000000087919 */ /* 0x000e220000002100 */
[----:B------:R-:W0:Y:S06]  /*0020*/  LDCU UR8, c[0x0][0x360] ;  /* 0x00006c00ff0877ac */ /* 0x000e2c0008000800 */
[----:B------:R-:W1:Y:S01]  /*0030*/  LDC.64 R2, c[0x0][0x380] ;  /* 0x0000e000ff027b82 */ /* 0x000e620000000a00 */
[----:B------:R-:W0:Y:S01]  /*0040*/  S2R R7, SR_CTAID.X ;  /* 0x0000000000077919 */ /* 0x000e220000002500 */
[----:B------:R-:W2:Y:S01]  /*0050*/  LDCU UR4, c[0x0][0x398] ;  /* 0x00007300ff0477ac */ /* 0x000ea20008000800 */
[----:B------:R-:W3:Y:S05]  /*0060*/  LDCU.64 UR6, c[0x0][0x358] ;  /* 0x00006b00ff0677ac */ /* 0x000eea0008000a00 */
[----:B------:R-:W4:Y:S01]  /*0070*/  LDC.64 R4, c[0x0][0x388] ;  /* 0x0000e200ff047b82 */ /* 0x000f220000000a00 */
[----:B0-----:R-:W-:-:S05]  /*0080*/  IMAD R7, R7, UR8, R8 ;  /* 0x0000000807077c24 */ /* 0x001fca000f8e0208 */
[----:B--2---:R-:W-:-:S13]  /*0090*/  ISETP.GE.AND P1, PT, R7, UR4, PT ;  /* 0x0000000407007c0c */ /* 0x004fda000bf26270 */
[----:B-1----:R-:W-:-:S04]  /*00a0*/  @!P1 IMAD.WIDE R2, R7, 0x4, R2 ;  /* 0x0000000407029825 */ /* 0x002fc800078e0202 */
[----:B----4-:R-:W-:Y:S02]  /*00b0*/  @!P1 IMAD.WIDE R4, R7, 0x4, R4 ;  /* 0x0000000407049825 */ /* 0x010fe400078e0204 */
[----:B---3--:R-:W2:Y:S04]  /*00c0*/  @!P1 LDG.E R2, desc[UR6][R2.64] ;  /* 0x0000000602029981 */ /* 0x008ea8000c1e1900 */
[----:B------:R-:W2:Y:S01]  /*00d0*/  @!P1 LDG.E R5, desc[UR6][R4.64] ;  /* 0x0000000604059981 */ /* 0x000ea2000c1e1900 */
[----:B------:R-:W0:Y:S01]  /*00e0*/  S2UR UR5, SR_CgaCtaId ;  /* 0x00000000000579c3 */ /* 0x000e220000008800 */
[----:B------:R-:W-:Y:S01]  /*00f0*/  IMAD.U32 R6, RZ, RZ, UR8 ;  /* 0x00000008ff067e24 */ /* 0x000fe2000f8e00ff */
[----:B------:R-:W-:Y:S01]  /*0100*/  UMOV UR4, 0x400 ;  /* 0x0000040000047882 */ /* 0x000fe20000000000 */
[----:B------:R-:W-:-:S03]  /*0110*/  ISETP.NE.AND P0, PT, R8, RZ, PT ;  /* 0x000000ff0800720c */ /* 0x000fc60003f05270 */
[----:B------:R-:W-:Y:S01]  /*0120*/  ISETP.GE.U32.AND P2, PT, R6, 0x2, PT ;  /* 0x000000020600780c */ /* 0x000fe20003f46070 */
[----:B0-----:R-:W-:-:S06]  /*0130*/  ULEA UR4, UR5, UR4, 0x18 ;  /* 0x0000000405047291 */ /* 0x001fcc000f8ec0ff */
[----:B------:R-:W-:Y:S01]  /*0140*/  LEA R0, R8, UR4, 0x2 ;  /* 0x0000000408007c11 */ /* 0x000fe2000f8e10ff */
[----:B--2---:R-:W-:-:S05]  /*0150*/  @!P1 FMUL R7, R2, R5 ;  /* 0x0000000502079220 */ /* 0x004fca0000400000 */
[----:B------:R0:W-:Y:S04]  /*0160*/  @!P1 STS [R0], R7 ;  /* 0x0000000700009388 */ /* 0x0001e80000000800 */
[----:B------:R0:W-:Y:S01]  /*0170*/  @P1 STS [R0], RZ ;  /* 0x000000ff00001388 */ /* 0x0001e20000000800 */
[----:B------:R-:W-:Y:S06]  /*0180*/  BAR.SYNC.DEFER_BLOCKING 0x0 ;  /* 0x0000000000007b1d */ /* 0x000fec0000010000 */
[----:B------:R-:W-:Y:S05]  /*0190*/  @!P2 BRA `(.L_x_0) ;  /* 0x00000000002ca947 */ /* 0x000fea0003800000 */
.L_x_1:
[----:B------:R-:W-:-:S04]  /*01a0*/  SHF.R.U32.HI R5, RZ, 0x1, R6 ;  /* 0x00000001ff057819 */ /* 0x000fc80000011606 */
[----:B------:R-:W-:-:S13]  /*01b0*/  ISETP.GE.U32.AND P1, PT, R8, R5, PT ;  /* 0x000000050800720c */ /* 0x000fda0003f26070 */
[----:B------:R-:W-:Y:S01]  /*01c0*/  @!P1 LEA R2, R5, R0, 0x2 ;  /* 0x0000000005029211 */ /* 0x000fe200078e10ff */
[----:B------:R-:W-:Y:S05]  /*01d0*/  @!P1 LDS R3, [R0] ;  /* 0x0000000000039984 */ /* 0x000fea0000000800 */
[----:B------:R-:W1:Y:S02]  /*01e0*/  @!P1 LDS R2, [R2] ;  /* 0x0000000002029984 */ /* 0x000e640000000800 */
[----:B-1----:R-:W-:-:S05]  /*01f0*/  @!P1 FADD R3, R2, R3 ;  /* 0x0000000302039221 */ /* 0x002fca0000000000 */
[----:B------:R1:W-:Y:S01]  /*0200*/  @!P1 STS [R0], R3 ;  /* 0x0000000300009388 */ /* 0x0003e20000000800 */
[----:B------:R-:W-:Y:S01]  /*0210*/  BAR.SYNC.DEFER_BLOCKING 0x0 ;  /* 0x0000000000007b1d */ /* 0x000fe20000010000 */
[----:B------:R-:W-:Y:S01]  /*0220*/  ISETP.GT.U32.AND P1, PT, R6, 0x3, PT ;  /* 0x000000030600780c */ /* 0x000fe20003f24070 */
[----:B------:R-:W-:-:S12]  /*0230*/  IMAD.MOV.U32 R6, RZ, RZ, R5 ;  /* 0x000000ffff067224 */ /* 0x000fd800078e0005 */
[----:B-1----:R-:W-:Y:S05]  /*0240*/  @P1 BRA `(.L_x_1) ;  /* 0xfffffffc00d41947 */ /* 0x002fea000383ffff */
.L_x_0:
[----:B------:R-:W-:Y:S05]  /*0250*/  @P0 EXIT ;  /* 0x000000000000094d */ /* 0x000fea0003800000 */
[----:B------:R-:W1:Y:S01]  /*0260*/  S2UR UR5, SR_CgaCtaId ;  /* 0x00000000000579c3 */ /* 0x000e620000008800 */
[----:B------:R-:W-:-:S07]  /*0270*/  UMOV UR4, 0x400 ;  /* 0x0000040000047882 */ /* 0x000fce0000000000 */
[----:B------:R-:W2:Y:S01]  /*0280*/  LDC.64 R2, c[0x0][0x390] ;  /* 0x0000e400ff027b82 */ /* 0x000ea20000000a00 */
[----:B-1----:R-:W-:-:S09]  /*0290*/  ULEA UR4, UR5, UR4, 0x18 ;  /* 0x0000000405047291 */ /* 0x002fd2000f8ec0ff */
[----:B------:R-:W2:Y:S04]  /*02a0*/  LDS R5, [UR4] ;  /* 0x00000004ff057984 */ /* 0x000ea80008000800 */
[----:B--2---:R-:W-:Y:S01]  /*02b0*/  REDG.E.ADD.F32.FTZ.RN.STRONG.GPU desc[UR6][R2.64], R5 ;  /* 0x00000005020079a6 */ /* 0x004fe2000c12f306 */
[----:B------:R-:W-:Y:S05]  /*02c0*/  EXIT ;  /* 0x000000000000794d */ /* 0x000fea0003800000 */
.L_x_2:
[----:B------:R-:W-:-:S00]  /*02d0*/  BRA `(.L_x_2) ;  /* 0xfffffffc00fc7947 */ /* 0x000fc0000383ffff */
[----:B------:R-:W-:-:S00]  /*02e0*/  NOP ;  /* 0x0000000000007918 */ /* 0x000fc00000000000 */
        /* <DEDUP_REMOVED lines=9> */
.L_x_3:


//--------------------- .nv.shared._Z13dotProductGPUPfS_S_i --------------------------
	.section	.nv.shared._Z13dotProductGPUPfS_S_i,"aw",@nobits
	.sectionflags	@""
	.align	4
.nv.shared._Z13dotProductGPUPfS_S_i:
	.zero		5120


//--------------------- .nv.shared.reserved.0     --------------------------
	.section	.nv.shared.reserved.0,"aw",@nobits
	.weak		__nv_reservedSMEM_offset_0_alias
	.size		__nv_reservedSMEM_offset_0_alias, 0, 64
	.other		__nv_reservedSMEM_offset_0_alias,@"STO_CUDA_RESERVED_SHARED STV_DEFAULT"
__nv_reservedSMEM_offset_0_alias:
	.zero		0
	.zero		64


//--------------------- .nv.constant0._Z13dotProductGPUPfS_S_i --------------------------
	.section	.nv.constant0._Z13dotProductGPUPfS_S_i,"a",@progbits
	.sectionflags	@""
	.align	4
.nv.constant0._Z13dotProductGPUPfS_S_i:
	.zero		924


//--------------------- SYMBOLS --------------------------

	.type		.nv.reservedSmem.offset0,@object
	.size		.nv.reservedSmem.offset0,0x4
	.type		.nv.reservedSmem.cap,@object
	.size		.nv.reservedSmem.cap,0x4
